//
// Generated by NVIDIA NVVM Compiler
//
// Compiler Build ID: CL-36424714
// Cuda compilation tools, release 13.0, V13.0.88
// Based on NVVM 20.0.0
//

.version 9.0
.target sm_100
.address_size 64

	// .globl	_Z8compressPiS_S_

.visible .entry _Z8compressPiS_S_(
	.param .u64 .ptr .align 1 _Z8compressPiS_S__param_0,
	.param .u64 .ptr .align 1 _Z8compressPiS_S__param_1,
	.param .u64 .ptr .align 1 _Z8compressPiS_S__param_2
)
{
	.reg .pred 	%p<6>;
	.reg .b32 	%r<13>;
	.reg .b64 	%rd<13>;

	ld.param.u64 	%rd5, [_Z8compressPiS_S__param_0];
	ld.param.u64 	%rd6, [_Z8compressPiS_S__param_1];
	ld.param.u64 	%rd4, [_Z8compressPiS_S__param_2];
	cvta.to.global.u64 	%rd1, %rd6;
	cvta.to.global.u64 	%rd2, %rd5;
	mov.u32 	%r2, %ctaid.x;
	mov.u32 	%r3, %ntid.x;
	mov.u32 	%r4, %tid.x;
	mad.lo.s32 	%r1, %r2, %r3, %r4;
	setp.gt.s32 	%p1, %r1, 99999;
	@%p1 bra 	$L__BB0_8;
	mul.wide.s32 	%rd7, %r1, 4;
	add.s64 	%rd3, %rd2, %rd7;
	ld.global.u32 	%r5, [%rd3];
	ld.global.u32 	%r6, [%rd3+4];
	setp.ge.s32 	%p2, %r5, %r6;
	@%p2 bra 	$L__BB0_3;
	add.s32 	%r7, %r1, 2;
	add.s64 	%rd9, %rd1, %rd7;
	st.global.u32 	[%rd9], %r7;
$L__BB0_3:
	setp.ne.s32 	%p3, %r1, 0;
	@%p3 bra 	$L__BB0_6;
	ld.global.u32 	%r8, [%rd2];
	setp.ne.s32 	%p4, %r8, 1;
	@%p4 bra 	$L__BB0_6;
	mov.b32 	%r9, 1;
	st.global.u32 	[%rd1], %r9;
$L__BB0_6:
	ld.global.u32 	%r10, [%rd3];
	ld.global.u32 	%r11, [%rd3+4];
	setp.le.s32 	%p5, %r10, %r11;
	@%p5 bra 	$L__BB0_8;
	cvta.to.global.u64 	%rd10, %rd4;
	add.s64 	%rd12, %rd10, %rd7;
	add.s32 	%r12, %r1, 1;
	st.global.u32 	[%rd12], %r12;
$L__BB0_8:
	ret;

}
	// .globl	_Z12compressleftPiS_
.visible .entry _Z12compressleftPiS_(
	.param .u64 .ptr .align 1 _Z12compressleftPiS__param_0,
	.param .u64 .ptr .align 1 _Z12compressleftPiS__param_1
)
{
	.reg .pred 	%p<6>;
	.reg .b32 	%r<11>;
	.reg .b64 	%rd<9>;

	ld.param.u64 	%rd3, [_Z12compressleftPiS__param_0];
	ld.param.u64 	%rd4, [_Z12compressleftPiS__param_1];
	mov.u32 	%r4, %ctaid.x;
	mov.u32 	%r5, %ntid.x;
	mov.u32 	%r6, %tid.x;
	mad.lo.s32 	%r1, %r4, %r5, %r6;
	setp.gt.s32 	%p1, %r1, 99999;
	@%p1 bra 	$L__BB1_7;
	cvta.to.global.u64 	%rd5, %rd3;
	mul.wide.s32 	%rd6, %r1, 4;
	add.s64 	%rd1, %rd5, %rd6;
	ld.global.u32 	%r7, [%rd1];
	setp.ne.s32 	%p2, %r7, 0;
	@%p2 bra 	$L__BB1_4;
	ld.global.u32 	%r2, [%rd1+4];
	setp.eq.s32 	%p3, %r2, 0;
	@%p3 bra 	$L__BB1_4;
	st.global.u32 	[%rd1], %r2;
	mov.b32 	%r8, 0;
	st.global.u32 	[%rd1+4], %r8;
$L__BB1_4:
	cvta.to.global.u64 	%rd7, %rd4;
	add.s64 	%rd2, %rd7, %rd6;
	ld.global.u32 	%r9, [%rd2];
	setp.ne.s32 	%p4, %r9, 0;
	@%p4 bra 	$L__BB1_7;
	ld.global.u32 	%r3, [%rd2+4];
	setp.eq.s32 	%p5, %r3, 0;
	@%p5 bra 	$L__BB1_7;
	st.global.u32 	[%rd2], %r3;
	mov.b32 	%r10, 0;
	st.global.u32 	[%rd2+4], %r10;
$L__BB1_7:
	ret;

}
	// .globl	_Z14compressreducePiS_S_
.visible .entry _Z14compressreducePiS_S_(
	.param .u64 .ptr .align 1 _Z14compressreducePiS_S__param_0,
	.param .u64 .ptr .align 1 _Z14compressreducePiS_S__param_1,
	.param .u64 .ptr .align 1 _Z14compressreducePiS_S__param_2
)
{
	.reg .pred 	%p<5>;
	.reg .b32 	%r<16>;
	.reg .b64 	%rd<13>;

	ld.param.u64 	%rd6, [_Z14compressreducePiS_S__param_0];
	ld.param.u64 	%rd7, [_Z14compressreducePiS_S__param_1];
	ld.param.u64 	%rd8, [_Z14compressreducePiS_S__param_2];
	cvta.to.global.u64 	%rd1, %rd8;
	cvta.to.global.u64 	%rd2, %rd7;
	cvta.to.global.u64 	%rd3, %rd6;
	mov.u32 	%r3, %ctaid.x;
	mov.u32 	%r4, %ntid.x;
	mov.u32 	%r5, %tid.x;
	mad.lo.s32 	%r1, %r3, %r4, %r5;
	setp.gt.s32 	%p1, %r1, 99999;
	@%p1 bra 	$L__BB2_6;
	setp.ne.s32 	%p2, %r1, 0;
	@%p2 bra 	$L__BB2_3;
	ld.global.u32 	%r12, [%rd3];
	st.global.u32 	[%rd1], %r12;
	ld.global.u32 	%r13, [%rd2];
	sub.s32 	%r14, %r13, %r12;
	add.s32 	%r15, %r14, 1;
	st.global.u32 	[%rd1+4], %r15;
	bra.uni 	$L__BB2_6;
$L__BB2_3:
	mul.wide.s32 	%rd9, %r1, 4;
	add.s64 	%rd4, %rd3, %rd9;
	ld.global.u32 	%r2, [%rd4];
	setp.eq.s32 	%p3, %r2, 0;
	@%p3 bra 	$L__BB2_6;
	add.s64 	%rd5, %rd2, %rd9;
	ld.global.u32 	%r6, [%rd5];
	setp.eq.s32 	%p4, %r6, 0;
	@%p4 bra 	$L__BB2_6;
	shl.b32 	%r7, %r1, 1;
	mul.wide.s32 	%rd11, %r7, 4;
	add.s64 	%rd12, %rd1, %rd11;
	st.global.u32 	[%rd12], %r2;
	ld.global.u32 	%r8, [%rd5];
	ld.global.u32 	%r9, [%rd4];
	sub.s32 	%r10, %r8, %r9;
	add.s32 	%r11, %r10, 1;
	st.global.u32 	[%rd12+4], %r11;
$L__BB2_6:
	ret;

}
	// .globl	_Z10decompressPiS_
.visible .entry _Z10decompressPiS_(
	.param .u64 .ptr .align 1 _Z10decompressPiS__param_0,
	.param .u64 .ptr .align 1 _Z10decompressPiS__param_1
)
{
	.reg .pred 	%p<5>;
	.reg .b32 	%r<19>;
	.reg .b64 	%rd<11>;

	ld.param.u64 	%rd3, [_Z10decompressPiS__param_0];
	ld.param.u64 	%rd4, [_Z10decompressPiS__param_1];
	cvta.to.global.u64 	%rd1, %rd4;
	mov.u32 	%r5, %ctaid.x;
	mov.u32 	%r6, %ntid.x;
	mov.u32 	%r7, %tid.x;
	mad.lo.s32 	%r1, %r5, %r6, %r7;
	setp.gt.s32 	%p1, %r1, 99999;
	@%p1 bra 	$L__BB3_4;
	mul.wide.s32 	%rd5, %r1, 4;
	add.s64 	%rd6, %rd1, %rd5;
	mov.b32 	%r8, 0;
	st.global.u32 	[%rd6], %r8;
	and.b32  	%r9, %r1, 1;
	setp.eq.b32 	%p2, %r9, 1;
	@%p2 bra 	$L__BB3_4;
	cvta.to.global.u64 	%rd7, %rd3;
	add.s64 	%rd2, %rd7, %rd5;
	ld.global.u32 	%r10, [%rd2];
	ld.global.u32 	%r11, [%rd2+4];
	add.s32 	%r18, %r10, -1;
	add.s32 	%r12, %r18, %r11;
	setp.gt.s32 	%p3, %r10, %r12;
	@%p3 bra 	$L__BB3_4;
$L__BB3_3:
	mul.wide.s32 	%rd9, %r18, 4;
	add.s64 	%rd10, %rd1, %rd9;
	mov.b32 	%r13, 1;
	st.global.u32 	[%rd10], %r13;
	add.s32 	%r18, %r18, 1;
	ld.global.u32 	%r14, [%rd2];
	ld.global.u32 	%r15, [%rd2+4];
	add.s32 	%r16, %r14, %r15;
	add.s32 	%r17, %r16, -1;
	setp.lt.s32 	%p4, %r18, %r17;
	@%p4 bra 	$L__BB3_3;
$L__BB3_4:
	bar.sync 	0;
	ret;

}


// ===== COMPILED SASS (sm_100) =====

	.target	sm_100

	.elftype	@"ET_EXEC"


//--------------------- .note.nv.tkinfo           --------------------------
	.section	.note.nv.tkinfo,"",@"SHT_NOTE"
	.sectionflags	@"SHF_NOTE_NV_TKINFO"
	.tkinfo
        /*0018*/ 	.word	0x00000002
        /*0030*/ 	.string	""
        /*0030*/ 	.string	"ptxas"
        /*0030*/ 	.string	"Cuda compilation tools, release 13.0, V13.0.88"
        /*0030*/ 	.string	"Build cuda_13.0.r13.0/compiler.36424714_0"
        /*0030*/ 	.string	"-arch sm_100 -m 64 "



//--------------------- .note.nv.cuinfo           --------------------------
	.section	.note.nv.cuinfo,"",@"SHT_NOTE"
	.sectionflags	@"SHF_NOTE_NV_CUINFO"
        /*0018*/ 	.short	0x0002
        /*001a*/ 	.short	0x0064
        /*001c*/ 	.short	0x0082
	.zero		2


//--------------------- .nv.info                  --------------------------
	.section	.nv.info,"",@"SHT_CUDA_INFO"
	.align	4


	//----- nvinfo : EIATTR_REGCOUNT
	.align		4
        /*0000*/ 	.byte	0x04, 0x2f
        /*0002*/ 	.short	(.L_1 - .L_0)
	.align		4
.L_0:
        /*0004*/ 	.word	index@(_Z8compressPiS_S_)
        /*0008*/ 	.word	0x0000000e


	//----- nvinfo : EIATTR_FRAME_SIZE
	.align		4
.L_1:
        /*000c*/ 	.byte	0x04, 0x11
        /*000e*/ 	.short	(.L_3 - .L_2)
	.align		4
.L_2:
        /*0010*/ 	.word	index@(_Z8compressPiS_S_)
        /*0014*/ 	.word	0x00000000


	//----- nvinfo : EIATTR_REGCOUNT
	.align		4
.L_3:
        /*0018*/ 	.byte	0x04, 0x2f
        /*001a*/ 	.short	(.L_5 - .L_4)
	.align		4
.L_4:
        /*001c*/ 	.word	index@(_Z12compressleftPiS_)
        /*0020*/ 	.word	0x0000000a


	//----- nvinfo : EIATTR_FRAME_SIZE
	.align		4
.L_5:
        /*0024*/ 	.byte	0x04, 0x11
        /*0026*/ 	.short	(.L_7 - .L_6)
	.align		4
.L_6:
        /*0028*/ 	.word	index@(_Z12compressleftPiS_)
        /*002c*/ 	.word	0x00000000


	//----- nvinfo : EIATTR_REGCOUNT
	.align		4
.L_7:
        /*0030*/ 	.byte	0x04, 0x2f
        /*0032*/ 	.short	(.L_9 - .L_8)
	.align		4
.L_8:
        /*0034*/ 	.word	index@(_Z14compressreducePiS_S_)
        /*0038*/ 	.word	0x0000000e


	//----- nvinfo : EIATTR_FRAME_SIZE
	.align		4
.L_9:
        /*003c*/ 	.byte	0x04, 0x11
        /*003e*/ 	.short	(.L_11 - .L_10)
	.align		4
.L_10:
        /*0040*/ 	.word	index@(_Z14compressreducePiS_S_)
        /*0044*/ 	.word	0x00000000


	//----- nvinfo : EIATTR_REGCOUNT
	.align		4
.L_11:
        /*0048*/ 	.byte	0x04, 0x2f
        /*004a*/ 	.short	(.L_13 - .L_12)
	.align		4
.L_12:
        /*004c*/ 	.word	index@(_Z10decompressPiS_)
        /*0050*/ 	.word	0x00000012


	//----- nvinfo : EIATTR_FRAME_SIZE
	.align		4
.L_13:
        /*0054*/ 	.byte	0x04, 0x11
        /*0056*/ 	.short	(.L_15 - .L_14)
	.align		4
.L_14:
        /*0058*/ 	.word	index@(_Z10decompressPiS_)
        /*005c*/ 	.word	0x00000000


	//----- nvinfo : EIATTR_MIN_STACK_SIZE
	.align		4
.L_15:
        /*0060*/ 	.byte	0x04, 0x12
        /*0062*/ 	.short	(.L_17 - .L_16)
	.align		4
.L_16:
        /*0064*/ 	.word	index@(_Z10decompressPiS_)
        /*0068*/ 	.word	0x00000000


	//----- nvinfo : EIATTR_MIN_STACK_SIZE
	.align		4
.L_17:
        /*006c*/ 	.byte	0x04, 0x12
        /*006e*/ 	.short	(.L_19 - .L_18)
	.align		4
.L_18:
        /*0070*/ 	.word	index@(_Z14compressreducePiS_S_)
        /*0074*/ 	.word	0x00000000


	//----- nvinfo : EIATTR_MIN_STACK_SIZE
	.align		4
.L_19:
        /*0078*/ 	.byte	0x04, 0x12
        /*007a*/ 	.short	(.L_21 - .L_20)
	.align		4
.L_20:
        /*007c*/ 	.word	index@(_Z12compressleftPiS_)
        /*0080*/ 	.word	0x00000000


	//----- nvinfo : EIATTR_MIN_STACK_SIZE
	.align		4
.L_21:
        /*0084*/ 	.byte	0x04, 0x12
        /*0086*/ 	.short	(.L_23 - .L_22)
	.align		4
.L_22:
        /*0088*/ 	.word	index@(_Z8compressPiS_S_)
        /*008c*/ 	.word	0x00000000
.L_23:


//--------------------- .nv.compat                --------------------------
	.section	.nv.compat,"",@"SHT_CUDA_COMPAT_INFO"
	.align	4
        /*0000*/ 	.byte	0x02, 0x09, 0x00, 0x00, 0x02, 0x02, 0x01, 0x00, 0x02, 0x05, 0x05, 0x00, 0x03, 0x07, 0x01, 0x01
        /*0010*/ 	.byte	0x02, 0x03, 0x00, 0x00, 0x02, 0x06, 0x01, 0x00, 0x04, 0x0b, 0x08, 0x00, 0x09, 0x00, 0x00, 0x00
        /*0020*/ 	.byte	0x00, 0x00, 0x00, 0x00


//--------------------- .nv.info._Z10decompressPiS_ --------------------------
	.section	.nv.info._Z10decompressPiS_,"",@"SHT_CUDA_INFO"
	.sectionflags	@""
	.align	4


	//----- nvinfo : EIATTR_CUDA_API_VERSION
	.align		4
        /*0000*/ 	.byte	0x04, 0x37
        /*0002*/ 	.short	(.L_25 - .L_24)
.L_24:
        /*0004*/ 	.word	0x00000082


	//----- nvinfo : EIATTR_KPARAM_INFO
	.align		4
.L_25:
        /*0008*/ 	.byte	0x04, 0x17
        /*000a*/ 	.short	(.L_27 - .L_26)
.L_26:
        /*000c*/ 	.word	0x00000000
        /*0010*/ 	.short	0x0001
        /*0012*/ 	.short	0x0008
        /*0014*/ 	.byte	0x00, 0xf5, 0x21, 0x00


	//----- nvinfo : EIATTR_KPARAM_INFO
	.align		4
.L_27:
        /*0018*/ 	.byte	0x04, 0x17
        /*001a*/ 	.short	(.L_29 - .L_28)
.L_28:
        /*001c*/ 	.word	0x00000000
        /*0020*/ 	.short	0x0000
        /*0022*/ 	.short	0x0000
        /*0024*/ 	.byte	0x00, 0xf5, 0x21, 0x00


	//----- nvinfo : EIATTR_SPARSE_MMA_MASK
	.align		4
.L_29:
        /*0028*/ 	.byte	0x03, 0x50
        /*002a*/ 	.short	0x0000


	//----- nvinfo : EIATTR_MAXREG_COUNT
	.align		4
        /*002c*/ 	.byte	0x03, 0x1b
        /*002e*/ 	.short	0x00ff


	//----- nvinfo : EIATTR_NUM_BARRIERS
	.align		4
        /*0030*/ 	.byte	0x02, 0x4c
        /*0032*/ 	.byte	0x01
	.zero		1


	//----- nvinfo : EIATTR_MERCURY_ISA_VERSION
	.align		4
        /*0034*/ 	.byte	0x03, 0x5f
        /*0036*/ 	.short	0x0101


	//----- nvinfo : EIATTR_VRC_CTA_INIT_COUNT
	.align		4
        /*0038*/ 	.byte	0x02, 0x4a
	.zero		1
	.zero		1


	//----- nvinfo : EIATTR_EXIT_INSTR_OFFSETS
	.align		4
        /*003c*/ 	.byte	0x04, 0x1c
        /*003e*/ 	.short	(.L_31 - .L_30)


	//   ....[0]....
.L_30:
        /*0040*/ 	.word	0x000002f0


	//----- nvinfo : EIATTR_CRS_STACK_SIZE
	.align		4
.L_31:
        /*0044*/ 	.byte	0x04, 0x1e
        /*0046*/ 	.short	(.L_33 - .L_32)
.L_32:
        /*0048*/ 	.word	0x00000000


	//----- nvinfo : EIATTR_CBANK_PARAM_SIZE
	.align		4
.L_33:
        /*004c*/ 	.byte	0x03, 0x19
        /*004e*/ 	.short	0x0010


	//----- nvinfo : EIATTR_PARAM_CBANK
	.align		4
        /*0050*/ 	.byte	0x04, 0x0a
        /*0052*/ 	.short	(.L_35 - .L_34)
	.align		4
.L_34:
        /*0054*/ 	.word	index@(.nv.constant0._Z10decompressPiS_)
        /*0058*/ 	.short	0x0380
        /*005a*/ 	.short	0x0010


	//----- nvinfo : EIATTR_SW_WAR
	.align		4
.L_35:
        /*005c*/ 	.byte	0x04, 0x36
        /*005e*/ 	.short	(.L_37 - .L_36)
.L_36:
        /*0060*/ 	.word	0x00000008
.L_37:


//--------------------- .nv.info._Z14compressreducePiS_S_ --------------------------
	.section	.nv.info._Z14compressreducePiS_S_,"",@"SHT_CUDA_INFO"
	.sectionflags	@""
	.align	4


	//----- nvinfo : EIATTR_CUDA_API_VERSION
	.align		4
        /*0000*/ 	.byte	0x04, 0x37
        /*0002*/ 	.short	(.L_39 - .L_38)
.L_38:
        /*0004*/ 	.word	0x00000082


	//----- nvinfo : EIATTR_KPARAM_INFO
	.align		4
.L_39:
        /*0008*/ 	.byte	0x04, 0x17
        /*000a*/ 	.short	(.L_41 - .L_40)
.L_40:
        /*000c*/ 	.word	0x00000000
        /*0010*/ 	.short	0x0002
        /*0012*/ 	.short	0x0010
        /*0014*/ 	.byte	0x00, 0xf5, 0x21, 0x00


	//----- nvinfo : EIATTR_KPARAM_INFO
	.align		4
.L_41:
        /*0018*/ 	.byte	0x04, 0x17
        /*001a*/ 	.short	(.L_43 - .L_42)
.L_42:
        /*001c*/ 	.word	0x00000000
        /*0020*/ 	.short	0x0001
        /*0022*/ 	.short	0x0008
        /*0024*/ 	.byte	0x00, 0xf5, 0x21, 0x00


	//----- nvinfo : EIATTR_KPARAM_INFO
	.align		4
.L_43:
        /*0028*/ 	.byte	0x04, 0x17
        /*002a*/ 	.short	(.L_45 - .L_44)
.L_44:
        /*002c*/ 	.word	0x00000000
        /*0030*/ 	.short	0x0000
        /*0032*/ 	.short	0x0000
        /*0034*/ 	.byte	0x00, 0xf5, 0x21, 0x00


	//----- nvinfo : EIATTR_SPARSE_MMA_MASK
	.align		4
.L_45:
        /*0038*/ 	.byte	0x03, 0x50
        /*003a*/ 	.short	0x0000


	//----- nvinfo : EIATTR_MAXREG_COUNT
	.align		4
        /*003c*/ 	.byte	0x03, 0x1b
        /*003e*/ 	.short	0x00ff


	//----- nvinfo : EIATTR_MERCURY_ISA_VERSION
	.align		4
        /*0040*/ 	.byte	0x03, 0x5f
        /*0042*/ 	.short	0x0101


	//----- nvinfo : EIATTR_VRC_CTA_INIT_COUNT
	.align		4
        /*0044*/ 	.byte	0x02, 0x4a
	.zero		1
	.zero		1


	//----- nvinfo : EIATTR_EXIT_INSTR_OFFSETS
	.align		4
        /*0048*/ 	.byte	0x04, 0x1c
        /*004a*/ 	.short	(.L_47 - .L_46)


	//   ....[0]....
.L_46:
        /*004c*/ 	.word	0x00000060


	//   ....[1]....
        /*0050*/ 	.word	0x00000120


	//   ....[2]....
        /*0054*/ 	.word	0x00000170


	//   ....[3]....
        /*0058*/ 	.word	0x000001c0


	//   ....[4]....
        /*005c*/ 	.word	0x00000250


	//----- nvinfo : EIATTR_CRS_STACK_SIZE
	.align		4
.L_47:
        /*0060*/ 	.byte	0x04, 0x1e
        /*0062*/ 	.short	(.L_49 - .L_48)
.L_48:
        /*0064*/ 	.word	0x00000000


	//----- nvinfo : EIATTR_CBANK_PARAM_SIZE
	.align		4
.L_49:
        /*0068*/ 	.byte	0x03, 0x19
        /*006a*/ 	.short	0x0018


	//----- nvinfo : EIATTR_PARAM_CBANK
	.align		4
        /*006c*/ 	.byte	0x04, 0x0a
        /*006e*/ 	.short	(.L_51 - .L_50)
	.align		4
.L_50:
        /*0070*/ 	.word	index@(.nv.constant0._Z14compressreducePiS_S_)
        /*0074*/ 	.short	0x0380
        /*0076*/ 	.short	0x0018


	//----- nvinfo : EIATTR_SW_WAR
	.align		4
.L_51:
        /*0078*/ 	.byte	0x04, 0x36
        /*007a*/ 	.short	(.L_53 - .L_52)
.L_52:
        /*007c*/ 	.word	0x00000008
.L_53:


//--------------------- .nv.info._Z12compressleftPiS_ --------------------------
	.section	.nv.info._Z12compressleftPiS_,"",@"SHT_CUDA_INFO"
	.sectionflags	@""
	.align	4


	//----- nvinfo : EIATTR_CUDA_API_VERSION
	.align		4
        /*0000*/ 	.byte	0x04, 0x37
        /*0002*/ 	.short	(.L_55 - .L_54)
.L_54:
        /*0004*/ 	.word	0x00000082


	//----- nvinfo : EIATTR_KPARAM_INFO
	.align		4
.L_55:
        /*0008*/ 	.byte	0x04, 0x17
        /*000a*/ 	.short	(.L_57 - .L_56)
.L_56:
        /*000c*/ 	.word	0x00000000
        /*0010*/ 	.short	0x0001
        /*0012*/ 	.short	0x0008
        /*0014*/ 	.byte	0x00, 0xf5, 0x21, 0x00


	//----- nvinfo : EIATTR_KPARAM_INFO
	.align		4
.L_57:
        /*0018*/ 	.byte	0x04, 0x17
        /*001a*/ 	.short	(.L_59 - .L_58)
.L_58:
        /*001c*/ 	.word	0x00000000
        /*0020*/ 	.short	0x0000
        /*0022*/ 	.short	0x0000
        /*0024*/ 	.byte	0x00, 0xf5, 0x21, 0x00


	//----- nvinfo : EIATTR_SPARSE_MMA_MASK
	.align		4
.L_59:
        /*0028*/ 	.byte	0x03, 0x50
        /*002a*/ 	.short	0x0000


	//----- nvinfo : EIATTR_MAXREG_COUNT
	.align		4
        /*002c*/ 	.byte	0x03, 0x1b
        /*002e*/ 	.short	0x00ff


	//----- nvinfo : EIATTR_MERCURY_ISA_VERSION
	.align		4
        /*0030*/ 	.byte	0x03, 0x5f
        /*0032*/ 	.short	0x0101


	//----- nvinfo : EIATTR_VRC_CTA_INIT_COUNT
	.align		4
        /*0034*/ 	.byte	0x02, 0x4a
	.zero		1
	.zero		1


	//----- nvinfo : EIATTR_EXIT_INSTR_OFFSETS
	.align		4
        /*0038*/ 	.byte	0x04, 0x1c
        /*003a*/ 	.short	(.L_61 - .L_60)


	//   ....[0]....
.L_60:
        /*003c*/ 	.word	0x00000060


	//   ....[1]....
        /*0040*/ 	.word	0x00000170


	//   ....[2]....
        /*0044*/ 	.word	0x000001a0


	//   ....[3]....
        /*0048*/ 	.word	0x000001d0


	//----- nvinfo : EIATTR_CRS_STACK_SIZE
	.align		4
.L_61:
        /*004c*/ 	.byte	0x04, 0x1e
        /*004e*/ 	.short	(.L_63 - .L_62)
.L_62:
        /*0050*/ 	.word	0x00000000


	//----- nvinfo : EIATTR_CBANK_PARAM_SIZE
	.align		4
.L_63:
        /*0054*/ 	.byte	0x03, 0x19
        /*0056*/ 	.short	0x0010


	//----- nvinfo : EIATTR_PARAM_CBANK
	.align		4
        /*0058*/ 	.byte	0x04, 0x0a
        /*005a*/ 	.short	(.L_65 - .L_64)
	.align		4
.L_64:
        /*005c*/ 	.word	index@(.nv.constant0._Z12compressleftPiS_)
        /*0060*/ 	.short	0x0380
        /*0062*/ 	.short	0x0010


	//----- nvinfo : EIATTR_SW_WAR
	.align		4
.L_65:
        /*0064*/ 	.byte	0x04, 0x36
        /*0066*/ 	.short	(.L_67 - .L_66)
.L_66:
        /*0068*/ 	.word	0x00000008
.L_67:


//--------------------- .nv.info._Z8compressPiS_S_ --------------------------
	.section	.nv.info._Z8compressPiS_S_,"",@"SHT_CUDA_INFO"
	.sectionflags	@""
	.align	4


	//----- nvinfo : EIATTR_CUDA_API_VERSION
	.align		4
        /*0000*/ 	.byte	0x04, 0x37
        /*0002*/ 	.short	(.L_69 - .L_68)
.L_68:
        /*0004*/ 	.word	0x00000082


	//----- nvinfo : EIATTR_KPARAM_INFO
	.align		4
.L_69:
        /*0008*/ 	.byte	0x04, 0x17
        /*000a*/ 	.short	(.L_71 - .L_70)
.L_70:
        /*000c*/ 	.word	0x00000000
        /*0010*/ 	.short	0x0002
        /*0012*/ 	.short	0x0010
        /*0014*/ 	.byte	0x00, 0xf5, 0x21, 0x00


	//----- nvinfo : EIATTR_KPARAM_INFO
	.align		4
.L_71:
        /*0018*/ 	.byte	0x04, 0x17
        /*001a*/ 	.short	(.L_73 - .L_72)
.L_72:
        /*001c*/ 	.word	0x00000000
        /*0020*/ 	.short	0x0001
        /*0022*/ 	.short	0x0008
        /*0024*/ 	.byte	0x00, 0xf5, 0x21, 0x00


	//----- nvinfo : EIATTR_KPARAM_INFO
	.align		4
.L_73:
        /*0028*/ 	.byte	0x04, 0x17
        /*002a*/ 	.short	(.L_75 - .L_74)
.L_74:
        /*002c*/ 	.word	0x00000000
        /*0030*/ 	.short	0x0000
        /*0032*/ 	.short	0x0000
        /*0034*/ 	.byte	0x00, 0xf5, 0x21, 0x00


	//----- nvinfo : EIATTR_SPARSE_MMA_MASK
	.align		4
.L_75:
        /*0038*/ 	.byte	0x03, 0x50
        /*003a*/ 	.short	0x0000


	//----- nvinfo : EIATTR_MAXREG_COUNT
	.align		4
        /*003c*/ 	.byte	0x03, 0x1b
        /*003e*/ 	.short	0x00ff


	//----- nvinfo : EIATTR_MERCURY_ISA_VERSION
	.align		4
        /*0040*/ 	.byte	0x03, 0x5f
        /*0042*/ 	.short	0x0101


	//----- nvinfo : EIATTR_VRC_CTA_INIT_COUNT
	.align		4
        /*0044*/ 	.byte	0x02, 0x4a
	.zero		1
	.zero		1


	//----- nvinfo : EIATTR_EXIT_INSTR_OFFSETS
	.align		4
        /*0048*/ 	.byte	0x04, 0x1c
        /*004a*/ 	.short	(.L_77 - .L_76)


	//   ....[0]....
.L_76:
        /*004c*/ 	.word	0x00000060


	//   ....[1]....
        /*0050*/ 	.word	0x000001e0


	//   ....[2]....
        /*0054*/ 	.word	0x00000230


	//----- nvinfo : EIATTR_CRS_STACK_SIZE
	.align		4
.L_77:
        /*0058*/ 	.byte	0x04, 0x1e
        /*005a*/ 	.short	(.L_79 - .L_78)
.L_78:
        /*005c*/ 	.word	0x00000000


	//----- nvinfo : EIATTR_CBANK_PARAM_SIZE
	.align		4
.L_79:
        /*0060*/ 	.byte	0x03, 0x19
        /*0062*/ 	.short	0x0018


	//----- nvinfo : EIATTR_PARAM_CBANK
	.align		4
        /*0064*/ 	.byte	0x04, 0x0a
        /*0066*/ 	.short	(.L_81 - .L_80)
	.align		4
.L_80:
        /*0068*/ 	.word	index@(.nv.constant0._Z8compressPiS_S_)
        /*006c*/ 	.short	0x0380
        /*006e*/ 	.short	0x0018


	//----- nvinfo : EIATTR_SW_WAR
	.align		4
.L_81:
        /*0070*/ 	.byte	0x04, 0x36
        /*0072*/ 	.short	(.L_83 - .L_82)
.L_82:
        /*0074*/ 	.word	0x00000008
.L_83:


//--------------------- .nv.callgraph             --------------------------
	.section	.nv.callgraph,"",@"SHT_CUDA_CALLGRAPH"
	.align	4
	.sectionentsize	8
	.align		4
        /*0000*/ 	.word	0x00000000
	.align		4
        /*0004*/ 	.word	0xffffffff
	.align		4
        /*0008*/ 	.word	0x00000000
	.align		4
        /*000c*/ 	.word	0xfffffffe
	.align		4
        /*0010*/ 	.word	0x00000000
	.align		4
        /*0014*/ 	.word	0xfffffffd
	.align		4
        /*0018*/ 	.word	0x00000000
	.align		4
        /*001c*/ 	.word	0xfffffffc


//--------------------- .text._Z10decompressPiS_  --------------------------
	.section	.text._Z10decompressPiS_,"ax",@progbits
	.align	128
        .global         _Z10decompressPiS_
        .type           _Z10decompressPiS_,@function
        .size           _Z10decompressPiS_,(.L_x_12 - _Z10decompressPiS_)
        .other          _Z10decompressPiS_,@"STO_CUDA_ENTRY STV_DEFAULT"
_Z10decompressPiS_:
.text._Z10decompressPiS_:
[----:B------:R-:W-:Y:S01]  /*0000*/  LDC R1, c[0x0][0x37c] ;  /* 0x0000df00ff017b82 */ /* 0x000fe20000000800 */
[----:B------:R-:W0:Y:S07]  /*0010*/  S2R R0, SR_TID.X ;  /* 0x0000000000007919 */ /* 0x000e2e0000002100 */
[----:B------:R-:W0:Y:S01]  /*0020*/  S2UR UR4, SR_CTAID.X ;  /* 0x00000000000479c3 */ /* 0x000e220000002500 */
[----:B------:R-:W-:Y:S07]  /*0030*/  BSSY.RECONVERGENT B0, `(.L_x_0) ;  /* 0x000002a000007945 */ /* 0x000fee0003800200 */
[----:B------:R-:W0:Y:S02]  /*0040*/  LDC R7, c[0x0][0x360] ;  /* 0x0000d800ff077b82 */ /* 0x000e240000000800 */
[----:B0-----:R-:W-:-:S05]  /*0050*/  IMAD R7, R7, UR4, R0 ;  /* 0x0000000407077c24 */ /* 0x001fca000f8e0200 */
[----:B------:R-:W-:-:S13]  /*0060*/  ISETP.GT.AND P0, PT, R7, 0x1869f, PT ;  /* 0x0001869f0700780c */ /* 0x000fda0003f04270 */
[----:B------:R-:W-:Y:S05]  /*0070*/  @P0 BRA `(.L_x_1) ;  /* 0x0000000000940947 */ /* 0x000fea0003800000 */
[----:B------:R-:W0:Y:S01]  /*0080*/  LDC.64 R10, c[0x0][0x358] ;  /* 0x0000d600ff0a7b82 */ /* 0x000e220000000a00 */
[----:B------:R-:W-:-:S04]  /*0090*/  LOP3.LUT R0, R7, 0x1, RZ, 0xc0, !PT ;  /* 0x0000000107007812 */ /* 0x000fc800078ec0ff */
[----:B------:R-:W-:-:S03]  /*00a0*/  ISETP.NE.U32.AND P0, PT, R0, 0x1, PT ;  /* 0x000000010000780c */ /* 0x000fc60003f05070 */
[----:B------:R-:W1:Y:S01]  /*00b0*/  LDC.64 R2, c[0x0][0x388] ;  /* 0x0000e200ff027b82 */ /* 0x000e620000000a00 */
[----:B0-----:R-:W-:Y:S02]  /*00c0*/  R2UR UR4, R10 ;  /* 0x000000000a0472ca */ /* 0x001fe400000e0000 */
[----:B------:R-:W-:Y:S01]  /*00d0*/  R2UR UR5, R11 ;  /* 0x000000000b0572ca */ /* 0x000fe200000e0000 */
[----:B-1----:R-:W-:-:S12]  /*00e0*/  IMAD.WIDE R4, R7, 0x4, R2 ;  /* 0x0000000407047825 */ /* 0x002fd800078e0202 */
[----:B------:R0:W-:Y:S01]  /*00f0*/  STG.E desc[UR4][R4.64], RZ ;  /* 0x000000ff04007986 */ /* 0x0001e2000c101904 */
[----:B------:R-:W-:Y:S05]  /*0100*/  @!P0 BRA `(.L_x_1) ;  /* 0x0000000000708947 */ /* 0x000fea0003800000 */
[----:B0-----:R-:W0:Y:S01]  /*0110*/  LDC.64 R4, c[0x0][0x380] ;  /* 0x0000e000ff047b82 */ /* 0x001e220000000a00 */
[C---:B------:R-:W-:Y:S02]  /*0120*/  R2UR UR4, R10.reuse ;  /* 0x000000000a0472ca */ /* 0x040fe400000e0000 */
[C---:B------:R-:W-:Y:S02]  /*0130*/  R2UR UR5, R11.reuse ;  /* 0x000000000b0572ca */ /* 0x040fe400000e0000 */
[----:B------:R-:W-:Y:S02]  /*0140*/  R2UR UR6, R10 ;  /* 0x000000000a0672ca */ /* 0x000fe400000e0000 */
[----:B------:R-:W-:Y:S01]  /*0150*/  R2UR UR7, R11 ;  /* 0x000000000b0772ca */ /* 0x000fe200000e0000 */
[----:B0-----:R-:W-:-:S08]  /*0160*/  IMAD.WIDE R4, R7, 0x4, R4 ;  /* 0x0000000407047825 */ /* 0x001fd000078e0204 */
[----:B------:R-:W2:Y:S04]  /*0170*/  LDG.E R0, desc[UR4][R4.64] ;  /* 0x0000000404007981 */ /* 0x000ea8000c1e1900 */
[----:B------:R-:W3:Y:S01]  /*0180*/  LDG.E R6, desc[UR6][R4.64+0x4] ;  /* 0x0000040604067981 */ /* 0x000ee2000c1e1900 */
[----:B--2---:R-:W-:-:S04]  /*0190*/  VIADD R7, R0, 0xffffffff ;  /* 0xffffffff00077836 */ /* 0x004fc80000000000 */
[----:B---3--:R-:W-:-:S05]  /*01a0*/  IMAD.IADD R9, R6, 0x1, R7 ;  /* 0x0000000106097824 */ /* 0x008fca00078e0207 */
[----:B------:R-:W-:-:S13]  /*01b0*/  ISETP.GT.AND P0, PT, R0, R9, PT ;  /* 0x000000090000720c */ /* 0x000fda0003f04270 */
[----:B------:R-:W-:Y:S05]  /*01c0*/  @P0 BRA `(.L_x_1) ;  /* 0x0000000000400947 */ /* 0x000fea0003800000 */
[----:B------:R-:W-:-:S07]  /*01d0*/  IMAD.MOV.U32 R9, RZ, RZ, R7 ;  /* 0x000000ffff097224 */ /* 0x000fce00078e0007 */
.L_x_2:
[C---:B------:R-:W-:Y:S01]  /*01e0*/  R2UR UR4, R10.reuse ;  /* 0x000000000a0472ca */ /* 0x040fe200000e0000 */
[----:B------:R-:W-:Y:S01]  /*01f0*/  IMAD.MOV.U32 R15, RZ, RZ, 0x1 ;  /* 0x00000001ff0f7424 */ /* 0x000fe200078e00ff */
[----:B------:R-:W-:Y:S01]  /*0200*/  R2UR UR5, R11 ;  /* 0x000000000b0572ca */ /* 0x000fe200000e0000 */
[----:B------:R-:W-:Y:S01]  /*0210*/  IMAD.WIDE R6, R9, 0x4, R2 ;  /* 0x0000000409067825 */ /* 0x000fe200078e0202 */
[C---:B------:R-:W-:Y:S02]  /*0220*/  R2UR UR6, R10.reuse ;  /* 0x000000000a0672ca */ /* 0x040fe400000e0000 */
[C---:B------:R-:W-:Y:S02]  /*0230*/  R2UR UR7, R11.reuse ;  /* 0x000000000b0772ca */ /* 0x040fe400000e0000 */
[----:B------:R-:W-:Y:S02]  /*0240*/  R2UR UR8, R10 ;  /* 0x000000000a0872ca */ /* 0x000fe400000e0000 */
[----:B------:R-:W-:-:S05]  /*0250*/  R2UR UR9, R11 ;  /* 0x000000000b0972ca */ /* 0x000fca00000e0000 */
[----:B------:R1:W-:Y:S04]  /*0260*/  STG.E desc[UR4][R6.64], R15 ;  /* 0x0000000f06007986 */ /* 0x0003e8000c101904 */
[----:B------:R-:W2:Y:S04]  /*0270*/  LDG.E R0, desc[UR6][R4.64] ;  /* 0x0000000604007981 */ /* 0x000ea8000c1e1900 */
[----:B------:R-:W2:Y:S01]  /*0280*/  LDG.E R13, desc[UR8][R4.64+0x4] ;  /* 0x00000408040d7981 */ /* 0x000ea2000c1e1900 */
[----:B------:R-:W-:Y:S01]  /*0290*/  VIADD R9, R9, 0x1 ;  /* 0x0000000109097836 */ /* 0x000fe20000000000 */
[----:B--2---:R-:W-:-:S04]  /*02a0*/  IADD3 R0, PT, PT, R0, -0x1, R13 ;  /* 0xffffffff00007810 */ /* 0x004fc80007ffe00d */
[----:B------:R-:W-:-:S13]  /*02b0*/  ISETP.GE.AND P0, PT, R9, R0, PT ;  /* 0x000000000900720c */ /* 0x000fda0003f06270 */
[----:B-1----:R-:W-:Y:S05]  /*02c0*/  @!P0 BRA `(.L_x_2) ;  /* 0xfffffffc00c48947 */ /* 0x002fea000383ffff */
.L_x_1:
[----:B------:R-:W-:Y:S05]  /*02d0*/  BSYNC.RECONVERGENT B0 ;  /* 0x0000000000007941 */ /* 0x000fea0003800200 */
.L_x_0:
[----:B------:R-:W-:Y:S06]  /*02e0*/  BAR.SYNC.DEFER_BLOCKING 0x0 ;  /* 0x0000000000007b1d */ /* 0x000fec0000010000 */
[----:B------:R-:W-:Y:S05]  /*02f0*/  EXIT ;  /* 0x000000000000794d */ /* 0x000fea0003800000 */
.L_x_3:
[----:B------:R-:W-:-:S00]  /*0300*/  BRA `(.L_x_3) ;  /* 0xfffffffc00fc7947 */ /* 0x000fc0000383ffff */
[----:B------:R-:W-:-:S00]  /*0310*/  NOP ;  /* 0x0000000000007918 */ /* 0x000fc00000000000 */
        /* <DEDUP_REMOVED lines=14> */
.L_x_12:


//--------------------- .text._Z14compressreducePiS_S_ --------------------------
	.section	.text._Z14compressreducePiS_S_,"ax",@progbits
	.align	128
        .global         _Z14compressreducePiS_S_
        .type           _Z14compressreducePiS_S_,@function
        .size           _Z14compressreducePiS_S_,(.L_x_13 - _Z14compressreducePiS_S_)
        .other          _Z14compressreducePiS_S_,@"STO_CUDA_ENTRY STV_DEFAULT"
_Z14compressreducePiS_S_:
.text._Z14compressreducePiS_S_:
[----:B------:R-:W-:Y:S01]  /*0000*/  LDC R1, c[0x0][0x37c] ;  /* 0x0000df00ff017b82 */ /* 0x000fe20000000800 */
[----:B------:R-:W0:Y:S07]  /*0010*/  S2R R0, SR_TID.X ;  /* 0x0000000000007919 */ /* 0x000e2e0000002100 */
[----:B------:R-:W0:Y:S08]  /*0020*/  S2UR UR4, SR_CTAID.X ;  /* 0x00000000000479c3 */ /* 0x000e300000002500 */
[----:B------:R-:W0:Y:S02]  /*0030*/  LDC R9, c[0x0][0x360] ;  /* 0x0000d800ff097b82 */ /* 0x000e240000000800 */
[----:B0-----:R-:W-:-:S05]  /*0040*/  IMAD R9, R9, UR4, R0 ;  /* 0x0000000409097c24 */ /* 0x001fca000f8e0200 */
[----:B------:R-:W-:-:S13]  /*0050*/  ISETP.GT.AND P0, PT, R9, 0x1869f, PT ;  /* 0x0001869f0900780c */ /* 0x000fda0003f04270 */
[----:B------:R-:W-:Y:S05]  /*0060*/  @P0 EXIT ;  /* 0x000000000000094d */ /* 0x000fea0003800000 */
[----:B------:R-:W-:Y:S01]  /*0070*/  ISETP.NE.AND P0, PT, R9, RZ, PT ;  /* 0x000000ff0900720c */ /* 0x000fe20003f05270 */
[----:B------:R-:W0:-:S12]  /*0080*/  LDCU.64 UR4, c[0x0][0x358] ;  /* 0x00006b00ff0477ac */ /* 0x000e180008000a00 */
[----:B------:R-:W-:Y:S05]  /*0090*/  @P0 BRA `(.L_x_4) ;  /* 0x0000000000240947 */ /* 0x000fea0003800000 */
[----:B------:R-:W0:Y:S02]  /*00a0*/  LDC.64 R2, c[0x0][0x380] ;  /* 0x0000e000ff027b82 */ /* 0x000e240000000a00 */
[----:B0-----:R-:W2:Y:S06]  /*00b0*/  LDG.E R3, desc[UR4][R2.64] ;  /* 0x0000000402037981 */ /* 0x001eac000c1e1900 */
[----:B------:R-:W2:Y:S08]  /*00c0*/  LDC.64 R4, c[0x0][0x390] ;  /* 0x0000e400ff047b82 */ /* 0x000eb00000000a00 */
[----:B------:R-:W0:Y:S01]  /*00d0*/  LDC.64 R6, c[0x0][0x388] ;  /* 0x0000e200ff067b82 */ /* 0x000e220000000a00 */
[----:B--2---:R-:W-:Y:S04]  /*00e0*/  STG.E desc[UR4][R4.64], R3 ;  /* 0x0000000304007986 */ /* 0x004fe8000c101904 */
[----:B0-----:R-:W2:Y:S02]  /*00f0*/  LDG.E R6, desc[UR4][R6.64] ;  /* 0x0000000406067981 */ /* 0x001ea4000c1e1900 */
[----:B--2---:R-:W-:-:S05]  /*0100*/  IADD3 R9, PT, PT, R6, 0x1, -R3 ;  /* 0x0000000106097810 */ /* 0x004fca0007ffe803 */
[----:B------:R-:W-:Y:S01]  /*0110*/  STG.E desc[UR4][R4.64+0x4], R9 ;  /* 0x0000040904007986 */ /* 0x000fe2000c101904 */
[----:B------:R-:W-:Y:S05]  /*0120*/  EXIT ;  /* 0x000000000000794d */ /* 0x000fea0003800000 */
.L_x_4:
[----:B------:R-:W1:Y:S02]  /*0130*/  LDC.64 R2, c[0x0][0x380] ;  /* 0x0000e000ff027b82 */ /* 0x000e640000000a00 */
[----:B-1----:R-:W-:-:S05]  /*0140*/  IMAD.WIDE R2, R9, 0x4, R2 ;  /* 0x0000000409027825 */ /* 0x002fca00078e0202 */
[----:B0-----:R-:W2:Y:S02]  /*0150*/  LDG.E R11, desc[UR4][R2.64] ;  /* 0x00000004020b7981 */ /* 0x001ea4000c1e1900 */
[----:B--2---:R-:W-:-:S13]  /*0160*/  ISETP.NE.AND P0, PT, R11, RZ, PT ;  /* 0x000000ff0b00720c */ /* 0x004fda0003f05270 */
[----:B------:R-:W-:Y:S05]  /*0170*/  @!P0 EXIT ;  /* 0x000000000000894d */ /* 0x000fea0003800000 */
[----:B------:R-:W0:Y:S02]  /*0180*/  LDC.64 R4, c[0x0][0x388] ;  /* 0x0000e200ff047b82 */ /* 0x000e240000000a00 */
[----:B0-----:R-:W-:-:S05]  /*0190*/  IMAD.WIDE R4, R9, 0x4, R4 ;  /* 0x0000000409047825 */ /* 0x001fca00078e0204 */
[----:B------:R-:W2:Y:S02]  /*01a0*/  LDG.E R0, desc[UR4][R4.64] ;  /* 0x0000000404007981 */ /* 0x000ea4000c1e1900 */
[----:B--2---:R-:W-:-:S13]  /*01b0*/  ISETP.NE.AND P0, PT, R0, RZ, PT ;  /* 0x000000ff0000720c */ /* 0x004fda0003f05270 */
[----:B------:R-:W-:Y:S05]  /*01c0*/  @!P0 EXIT ;  /* 0x000000000000894d */ /* 0x000fea0003800000 */
[----:B------:R-:W0:Y:S01]  /*01d0*/  LDC.64 R6, c[0x0][0x390] ;  /* 0x0000e400ff067b82 */ /* 0x000e220000000a00 */
[----:B------:R-:W-:-:S04]  /*01e0*/  IMAD.SHL.U32 R9, R9, 0x2, RZ ;  /* 0x0000000209097824 */ /* 0x000fc800078e00ff */
[----:B0-----:R-:W-:-:S05]  /*01f0*/  IMAD.WIDE R6, R9, 0x4, R6 ;  /* 0x0000000409067825 */ /* 0x001fca00078e0206 */
[----:B------:R-:W-:Y:S04]  /*0200*/  STG.E desc[UR4][R6.64], R11 ;  /* 0x0000000b06007986 */ /* 0x000fe8000c101904 */
[----:B------:R-:W2:Y:S04]  /*0210*/  LDG.E R4, desc[UR4][R4.64] ;  /* 0x0000000404047981 */ /* 0x000ea8000c1e1900 */
[----:B------:R-:W2:Y:S02]  /*0220*/  LDG.E R3, desc[UR4][R2.64] ;  /* 0x0000000402037981 */ /* 0x000ea4000c1e1900 */
[----:B--2---:R-:W-:-:S05]  /*0230*/  IADD3 R9, PT, PT, R4, 0x1, -R3 ;  /* 0x0000000104097810 */ /* 0x004fca0007ffe803 */
[----:B------:R-:W-:Y:S01]  /*0240*/  STG.E desc[UR4][R6.64+0x4], R9 ;  /* 0x0000040906007986 */ /* 0x000fe2000c101904 */
[----:B------:R-:W-:Y:S05]  /*0250*/  EXIT ;  /* 0x000000000000794d */ /* 0x000fea0003800000 */
.L_x_5:
        /* <DEDUP_REMOVED lines=10> */
.L_x_13:


//--------------------- .text._Z12compressleftPiS_ --------------------------
	.section	.text._Z12compressleftPiS_,"ax",@progbits
	.align	128
        .global         _Z12compressleftPiS_
        .type           _Z12compressleftPiS_,@function
        .size           _Z12compressleftPiS_,(.L_x_14 - _Z12compressleftPiS_)
        .other          _Z12compressleftPiS_,@"STO_CUDA_ENTRY STV_DEFAULT"
_Z12compressleftPiS_:
.text._Z12compressleftPiS_:
[----:B------:R-:W-:Y:S01]  /*0000*/  LDC R1, c[0x0][0x37c] ;  /* 0x0000df00ff017b82 */ /* 0x000fe20000000800 */
[----:B------:R-:W0:Y:S07]  /*0010*/  S2R R0, SR_TID.X ;  /* 0x0000000000007919 */ /* 0x000e2e0000002100 */
[----:B------:R-:W0:Y:S08]  /*0020*/  S2UR UR4, SR_CTAID.X ;  /* 0x00000000000479c3 */ /* 0x000e300000002500 */
[----:B------:R-:W0:Y:S02]  /*0030*/  LDC R7, c[0x0][0x360] ;  /* 0x0000d800ff077b82 */ /* 0x000e240000000800 */
[----:B0-----:R-:W-:-:S05]  /*0040*/  IMAD R7, R7, UR4, R0 ;  /* 0x0000000407077c24 */ /* 0x001fca000f8e0200 */
[----:B------:R-:W-:-:S13]  /*0050*/  ISETP.GT.AND P0, PT, R7, 0x1869f, PT ;  /* 0x0001869f0700780c */ /* 0x000fda0003f04270 */
[----:B------:R-:W-:Y:S05]  /*0060*/  @P0 EXIT ;  /* 0x000000000000094d */ /* 0x000fea0003800000 */
[----:B------:R-:W0:Y:S01]  /*0070*/  LDC.64 R2, c[0x0][0x380] ;  /* 0x0000e000ff027b82 */ /* 0x000e220000000a00 */
[----:B------:R-:W1:Y:S07]  /*0080*/  LDCU.64 UR4, c[0x0][0x358] ;  /* 0x00006b00ff0477ac */ /* 0x000e6e0008000a00 */
[----:B------:R-:W2:Y:S01]  /*0090*/  LDC.64 R4, c[0x0][0x388] ;  /* 0x0000e200ff047b82 */ /* 0x000ea20000000a00 */
[----:B0-----:R-:W-:-:S05]  /*00a0*/  IMAD.WIDE R2, R7, 0x4, R2 ;  /* 0x0000000407027825 */ /* 0x001fca00078e0202 */
[----:B-1----:R-:W3:Y:S01]  /*00b0*/  LDG.E R0, desc[UR4][R2.64] ;  /* 0x0000000402007981 */ /* 0x002ee2000c1e1900 */
[----:B------:R-:W-:Y:S01]  /*00c0*/  BSSY.RECONVERGENT B0, `(.L_x_6) ;  /* 0x0000008000007945 */ /* 0x000fe20003800200 */
[----:B--2---:R-:W-:Y:S01]  /*00d0*/  IMAD.WIDE R4, R7, 0x4, R4 ;  /* 0x0000000407047825 */ /* 0x004fe200078e0204 */
[----:B---3--:R-:W-:-:S13]  /*00e0*/  ISETP.NE.AND P0, PT, R0, RZ, PT ;  /* 0x000000ff0000720c */ /* 0x008fda0003f05270 */
[----:B------:R-:W-:Y:S05]  /*00f0*/  @P0 BRA `(.L_x_7) ;  /* 0x0000000000100947 */ /* 0x000fea0003800000 */
[----:B------:R-:W2:Y:S02]  /*0100*/  LDG.E R7, desc[UR4][R2.64+0x4] ;  /* 0x0000040402077981 */ /* 0x000ea4000c1e1900 */
[----:B--2---:R-:W-:-:S13]  /*0110*/  ISETP.NE.AND P0, PT, R7, RZ, PT ;  /* 0x000000ff0700720c */ /* 0x004fda0003f05270 */
[----:B------:R0:W-:Y:S04]  /*0120*/  @P0 STG.E desc[UR4][R2.64], R7 ;  /* 0x0000000702000986 */ /* 0x0001e8000c101904 */
[----:B------:R0:W-:Y:S02]  /*0130*/  @P0 STG.E desc[UR4][R2.64+0x4], RZ ;  /* 0x000004ff02000986 */ /* 0x0001e4000c101904 */
.L_x_7:
[----:B------:R-:W-:Y:S05]  /*0140*/  BSYNC.RECONVERGENT B0 ;  /* 0x0000000000007941 */ /* 0x000fea0003800200 */
.L_x_6:
[----:B------:R-:W2:Y:S02]  /*0150*/  LDG.E R0, desc[UR4][R4.64] ;  /* 0x0000000404007981 */ /* 0x000ea4000c1e1900 */
[----:B--2---:R-:W-:-:S13]  /*0160*/  ISETP.NE.AND P0, PT, R0, RZ, PT ;  /* 0x000000ff0000720c */ /* 0x004fda0003f05270 */
[----:B------:R-:W-:Y:S05]  /*0170*/  @P0 EXIT ;  /* 0x000000000000094d */ /* 0x000fea0003800000 */
[----:B0-----:R-:W2:Y:S02]  /*0180*/  LDG.E R3, desc[UR4][R4.64+0x4] ;  /* 0x0000040404037981 */ /* 0x001ea4000c1e1900 */
[----:B--2---:R-:W-:-:S13]  /*0190*/  ISETP.NE.AND P0, PT, R3, RZ, PT ;  /* 0x000000ff0300720c */ /* 0x004fda0003f05270 */
[----:B------:R-:W-:Y:S05]  /*01a0*/  @!P0 EXIT ;  /* 0x000000000000894d */ /* 0x000fea0003800000 */
[----:B------:R-:W-:Y:S04]  /*01b0*/  STG.E desc[UR4][R4.64], R3 ;  /* 0x0000000304007986 */ /* 0x000fe8000c101904 */
[----:B------:R-:W-:Y:S01]  /*01c0*/  STG.E desc[UR4][R4.64+0x4], RZ ;  /* 0x000004ff04007986 */ /* 0x000fe2000c101904 */
[----:B------:R-:W-:Y:S05]  /*01d0*/  EXIT ;  /* 0x000000000000794d */ /* 0x000fea0003800000 */
.L_x_8:
        /* <DEDUP_REMOVED lines=10> */
.L_x_14:


//--------------------- .text._Z8compressPiS_S_   --------------------------
	.section	.text._Z8compressPiS_S_,"ax",@progbits
	.align	128
        .global         _Z8compressPiS_S_
        .type           _Z8compressPiS_S_,@function
        .size           _Z8compressPiS_S_,(.L_x_15 - _Z8compressPiS_S_)
        .other          _Z8compressPiS_S_,@"STO_CUDA_ENTRY STV_DEFAULT"
_Z8compressPiS_S_:
.text._Z8compressPiS_S_:
        /* <DEDUP_REMOVED lines=8> */
[----:B------:R-:W1:Y:S01]  /*0080*/  LDCU.64 UR4, c[0x0][0x358] ;  /* 0x00006b00ff0477ac */ /* 0x000e620008000a00 */
[----:B0-----:R-:W-:-:S05]  /*0090*/  IMAD.WIDE R2, R9, 0x4, R2 ;  /* 0x0000000409027825 */ /* 0x001fca00078e0202 */
[----:B-1----:R-:W2:Y:S04]  /*00a0*/  LDG.E R0, desc[UR4][R2.64] ;  /* 0x0000000402007981 */ /* 0x002ea8000c1e1900 */
[----:B------:R-:W2:Y:S01]  /*00b0*/  LDG.E R5, desc[UR4][R2.64+0x4] ;  /* 0x0000040402057981 */ /* 0x000ea2000c1e1900 */
[----:B------:R-:W-:Y:S01]  /*00c0*/  ISETP.NE.AND P1, PT, R9, RZ, PT ;  /* 0x000000ff0900720c */ /* 0x000fe20003f25270 */
[----:B------:R-:W-:Y:S01]  /*00d0*/  BSSY.RECONVERGENT B0, `(.L_x_9) ;  /* 0x000000d000007945 */ /* 0x000fe20003800200 */
[----:B--2---:R-:W-:-:S13]  /*00e0*/  ISETP.GE.AND P0, PT, R0, R5, PT ;  /* 0x000000050000720c */ /* 0x004fda0003f06270 */
[----:B------:R-:W0:Y:S01]  /*00f0*/  @!P0 LDC.64 R4, c[0x0][0x388] ;  /* 0x0000e200ff048b82 */ /* 0x000e220000000a00 */
[C---:B------:R-:W-:Y:S02]  /*0100*/  @!P0 VIADD R7, R9.reuse, 0x2 ;  /* 0x0000000209078836 */ /* 0x040fe40000000000 */
[----:B0-----:R-:W-:-:S05]  /*0110*/  @!P0 IMAD.WIDE R4, R9, 0x4, R4 ;  /* 0x0000000409048825 */ /* 0x001fca00078e0204 */
[----:B------:R0:W-:Y:S01]  /*0120*/  @!P0 STG.E desc[UR4][R4.64], R7 ;  /* 0x0000000704008986 */ /* 0x0001e2000c101904 */
[----:B------:R-:W-:Y:S05]  /*0130*/  @P1 BRA `(.L_x_10) ;  /* 0x0000000000181947 */ /* 0x000fea0003800000 */
[----:B0-----:R-:W0:Y:S02]  /*0140*/  LDC.64 R4, c[0x0][0x380] ;  /* 0x0000e000ff047b82 */ /* 0x001e240000000a00 */
[----:B0-----:R-:W2:Y:S02]  /*0150*/  LDG.E R4, desc[UR4][R4.64] ;  /* 0x0000000404047981 */ /* 0x001ea4000c1e1900 */
[----:B--2---:R-:W-:-:S13]  /*0160*/  ISETP.NE.AND P0, PT, R4, 0x1, PT ;  /* 0x000000010400780c */ /* 0x004fda0003f05270 */
[----:B------:R-:W0:Y:S01]  /*0170*/  @!P0 LDC.64 R6, c[0x0][0x388] ;  /* 0x0000e200ff068b82 */ /* 0x000e220000000a00 */
[----:B------:R-:W-:-:S05]  /*0180*/  @!P0 MOV R11, 0x1 ;  /* 0x00000001000b8802 */ /* 0x000fca0000000f00 */
[----:B0-----:R1:W-:Y:S02]  /*0190*/  @!P0 STG.E desc[UR4][R6.64], R11 ;  /* 0x0000000b06008986 */ /* 0x0013e4000c101904 */
.L_x_10:
[----:B------:R-:W-:Y:S05]  /*01a0*/  BSYNC.RECONVERGENT B0 ;  /* 0x0000000000007941 */ /* 0x000fea0003800200 */
.L_x_9:
[----:B------:R-:W2:Y:S04]  /*01b0*/  LDG.E R0, desc[UR4][R2.64] ;  /* 0x0000000402007981 */ /* 0x000ea8000c1e1900 */
[----:B0-----:R-:W2:Y:S02]  /*01c0*/  LDG.E R5, desc[UR4][R2.64+0x4] ;  /* 0x0000040402057981 */ /* 0x001ea4000c1e1900 */
[----:B--2---:R-:W-:-:S13]  /*01d0*/  ISETP.GT.AND P0, PT, R0, R5, PT ;  /* 0x000000050000720c */ /* 0x004fda0003f04270 */
[----:B------:R-:W-:Y:S05]  /*01e0*/  @!P0 EXIT ;  /* 0x000000000000894d */ /* 0x000fea0003800000 */
[----:B------:R-:W0:Y:S01]  /*01f0*/  LDC.64 R2, c[0x0][0x390] ;  /* 0x0000e400ff027b82 */ /* 0x000e220000000a00 */
[C---:B------:R-:W-:Y:S02]  /*0200*/  VIADD R5, R9.reuse, 0x1 ;  /* 0x0000000109057836 */ /* 0x040fe40000000000 */
[----:B0-----:R-:W-:-:S05]  /*0210*/  IMAD.WIDE R2, R9, 0x4, R2 ;  /* 0x0000000409027825 */ /* 0x001fca00078e0202 */
[----:B------:R-:W-:Y:S01]  /*0220*/  STG.E desc[UR4][R2.64], R5 ;  /* 0x0000000502007986 */ /* 0x000fe2000c101904 */
[----:B------:R-:W-:Y:S05]  /*0230*/  EXIT ;  /* 0x000000000000794d */ /* 0x000fea0003800000 */
.L_x_11:
        /* <DEDUP_REMOVED lines=12> */
.L_x_15:


//--------------------- .nv.shared.reserved.0     --------------------------
	.section	.nv.shared.reserved.0,"aw",@nobits
	.weak		__nv_reservedSMEM_offset_0_alias
	.size		__nv_reservedSMEM_offset_0_alias, 0, 64
	.other		__nv_reservedSMEM_offset_0_alias,@"STO_CUDA_RESERVED_SHARED STV_DEFAULT"
__nv_reservedSMEM_offset_0_alias:
	.zero		0
	.zero		64


//--------------------- .nv.constant0._Z10decompressPiS_ --------------------------
	.section	.nv.constant0._Z10decompressPiS_,"a",@progbits
	.sectionflags	@""
	.align	4
.nv.constant0._Z10decompressPiS_:
	.zero		912


//--------------------- .nv.constant0._Z14compressreducePiS_S_ --------------------------
	.section	.nv.constant0._Z14compressreducePiS_S_,"a",@progbits
	.sectionflags	@""
	.align	4
.nv.constant0._Z14compressreducePiS_S_:
	.zero		920


//--------------------- .nv.constant0._Z12compressleftPiS_ --------------------------
	.section	.nv.constant0._Z12compressleftPiS_,"a",@progbits
	.sectionflags	@""
	.align	4
.nv.constant0._Z12compressleftPiS_:
	.zero		912


//--------------------- .nv.constant0._Z8compressPiS_S_ --------------------------
	.section	.nv.constant0._Z8compressPiS_S_,"a",@progbits
	.sectionflags	@""
	.align	4
.nv.constant0._Z8compressPiS_S_:
	.zero		920


//--------------------- SYMBOLS --------------------------

	.type		.nv.reservedSmem.offset0,@object
	.size		.nv.reservedSmem.offset0,0x4
